//
// Generated by NVIDIA NVVM Compiler
//
// Compiler Build ID: CL-36424714
// Cuda compilation tools, release 13.0, V13.0.88
// Based on NVVM 20.0.0
//

.version 9.0
.target sm_100
.address_size 64

	// .globl	_Z8somecudaiPf
.global .align 4 .u32 r;

.visible .entry _Z8somecudaiPf(
	.param .u32 _Z8somecudaiPf_param_0,
	.param .u64 .ptr .align 1 _Z8somecudaiPf_param_1
)
{
	.reg .pred 	%p<3>;
	.reg .b32 	%r<11>;
	.reg .b32 	%f<3>;
	.reg .b64 	%rd<5>;

	ld.param.u32 	%r6, [_Z8somecudaiPf_param_0];
	ld.param.u64 	%rd2, [_Z8somecudaiPf_param_1];
	mov.u32 	%r1, %ntid.x;
	mov.u32 	%r7, %ctaid.x;
	mov.u32 	%r8, %tid.x;
	mad.lo.s32 	%r10, %r1, %r7, %r8;
	setp.ge.s32 	%p1, %r10, %r6;
	@%p1 bra 	$L__BB0_3;
	mov.u32 	%r9, %nctaid.x;
	mul.lo.s32 	%r3, %r1, %r9;
	cvta.to.global.u64 	%rd1, %rd2;
$L__BB0_2:
	mul.wide.s32 	%rd3, %r10, 4;
	add.s64 	%rd4, %rd1, %rd3;
	ld.global.f32 	%f1, [%rd4];
	mul.f32 	%f2, %f1, %f1;
	st.global.f32 	[%rd4], %f2;
	add.s32 	%r10, %r10, %r3;
	setp.lt.s32 	%p2, %r10, %r6;
	@%p2 bra 	$L__BB0_2;
$L__BB0_3:
	ret;

}


// ===== COMPILED SASS (sm_100) =====

	.target	sm_100

	.elftype	@"ET_EXEC"


//--------------------- .note.nv.tkinfo           --------------------------
	.section	.note.nv.tkinfo,"",@"SHT_NOTE"
	.sectionflags	@"SHF_NOTE_NV_TKINFO"
	.tkinfo
        /*0018*/ 	.word	0x00000002
        /*0030*/ 	.string	""
        /*0030*/ 	.string	"ptxas"
        /*0030*/ 	.string	"Cuda compilation tools, release 13.0, V13.0.88"
        /*0030*/ 	.string	"Build cuda_13.0.r13.0/compiler.36424714_0"
        /*0030*/ 	.string	"-arch sm_100 -m 64 "



//--------------------- .note.nv.cuinfo           --------------------------
	.section	.note.nv.cuinfo,"",@"SHT_NOTE"
	.sectionflags	@"SHF_NOTE_NV_CUINFO"
        /*0018*/ 	.short	0x0002
        /*001a*/ 	.short	0x0064
        /*001c*/ 	.short	0x0082
	.zero		2


//--------------------- .nv.info                  --------------------------
	.section	.nv.info,"",@"SHT_CUDA_INFO"
	.align	4


	//----- nvinfo : EIATTR_REGCOUNT
	.align		4
        /*0000*/ 	.byte	0x04, 0x2f
        /*0002*/ 	.short	(.L_2 - .L_1)
	.align		4
.L_1:
        /*0004*/ 	.word	index@(_Z8somecudaiPf)
        /*0008*/ 	.word	0x0000000a


	//----- nvinfo : EIATTR_FRAME_SIZE
	.align		4
.L_2:
        /*000c*/ 	.byte	0x04, 0x11
        /*000e*/ 	.short	(.L_4 - .L_3)
	.align		4
.L_3:
        /*0010*/ 	.word	index@(_Z8somecudaiPf)
        /*0014*/ 	.word	0x00000000


	//----- nvinfo : EIATTR_MIN_STACK_SIZE
	.align		4
.L_4:
        /*0018*/ 	.byte	0x04, 0x12
        /*001a*/ 	.short	(.L_6 - .L_5)
	.align		4
.L_5:
        /*001c*/ 	.word	index@(_Z8somecudaiPf)
        /*0020*/ 	.word	0x00000000
.L_6:


//--------------------- .nv.compat                --------------------------
	.section	.nv.compat,"",@"SHT_CUDA_COMPAT_INFO"
	.align	4
        /*0000*/ 	.byte	0x02, 0x09, 0x00, 0x00, 0x02, 0x02, 0x01, 0x00, 0x02, 0x05, 0x05, 0x00, 0x03, 0x07, 0x01, 0x01
        /*0010*/ 	.byte	0x02, 0x03, 0x00, 0x00, 0x02, 0x06, 0x01, 0x00, 0x04, 0x0b, 0x08, 0x00, 0x09, 0x00, 0x00, 0x00
        /*0020*/ 	.byte	0x00, 0x00, 0x00, 0x00


//--------------------- .nv.info._Z8somecudaiPf   --------------------------
	.section	.nv.info._Z8somecudaiPf,"",@"SHT_CUDA_INFO"
	.sectionflags	@""
	.align	4


	//----- nvinfo : EIATTR_CUDA_API_VERSION
	.align		4
        /*0000*/ 	.byte	0x04, 0x37
        /*0002*/ 	.short	(.L_8 - .L_7)
.L_7:
        /*0004*/ 	.word	0x00000082


	//----- nvinfo : EIATTR_KPARAM_INFO
	.align		4
.L_8:
        /*0008*/ 	.byte	0x04, 0x17
        /*000a*/ 	.short	(.L_10 - .L_9)
.L_9:
        /*000c*/ 	.word	0x00000000
        /*0010*/ 	.short	0x0001
        /*0012*/ 	.short	0x0008
        /*0014*/ 	.byte	0x00, 0xf5, 0x21, 0x00


	//----- nvinfo : EIATTR_KPARAM_INFO
	.align		4
.L_10:
        /*0018*/ 	.byte	0x04, 0x17
        /*001a*/ 	.short	(.L_12 - .L_11)
.L_11:
        /*001c*/ 	.word	0x00000000
        /*0020*/ 	.short	0x0000
        /*0022*/ 	.short	0x0000
        /*0024*/ 	.byte	0x00, 0xf0, 0x11, 0x00


	//----- nvinfo : EIATTR_SPARSE_MMA_MASK
	.align		4
.L_12:
        /*0028*/ 	.byte	0x03, 0x50
        /*002a*/ 	.short	0x0000


	//----- nvinfo : EIATTR_MAXREG_COUNT
	.align		4
        /*002c*/ 	.byte	0x03, 0x1b
        /*002e*/ 	.short	0x00ff


	//----- nvinfo : EIATTR_MERCURY_ISA_VERSION
	.align		4
        /*0030*/ 	.byte	0x03, 0x5f
        /*0032*/ 	.short	0x0101


	//----- nvinfo : EIATTR_VRC_CTA_INIT_COUNT
	.align		4
        /*0034*/ 	.byte	0x02, 0x4a
	.zero		1
	.zero		1


	//----- nvinfo : EIATTR_EXIT_INSTR_OFFSETS
	.align		4
        /*0038*/ 	.byte	0x04, 0x1c
        /*003a*/ 	.short	(.L_14 - .L_13)


	//   ....[0]....
.L_13:
        /*003c*/ 	.word	0x00000070


	//   ....[1]....
        /*0040*/ 	.word	0x00000130


	//----- nvinfo : EIATTR_CRS_STACK_SIZE
	.align		4
.L_14:
        /*0044*/ 	.byte	0x04, 0x1e
        /*0046*/ 	.short	(.L_16 - .L_15)
.L_15:
        /*0048*/ 	.word	0x00000000


	//----- nvinfo : EIATTR_CBANK_PARAM_SIZE
	.align		4
.L_16:
        /*004c*/ 	.byte	0x03, 0x19
        /*004e*/ 	.short	0x0010


	//----- nvinfo : EIATTR_PARAM_CBANK
	.align		4
        /*0050*/ 	.byte	0x04, 0x0a
        /*0052*/ 	.short	(.L_18 - .L_17)
	.align		4
.L_17:
        /*0054*/ 	.word	index@(.nv.constant0._Z8somecudaiPf)
        /*0058*/ 	.short	0x0380
        /*005a*/ 	.short	0x0010


	//----- nvinfo : EIATTR_SW_WAR
	.align		4
.L_18:
        /*005c*/ 	.byte	0x04, 0x36
        /*005e*/ 	.short	(.L_20 - .L_19)
.L_19:
        /*0060*/ 	.word	0x00000008
.L_20:


//--------------------- .nv.callgraph             --------------------------
	.section	.nv.callgraph,"",@"SHT_CUDA_CALLGRAPH"
	.align	4
	.sectionentsize	8
	.align		4
        /*0000*/ 	.word	0x00000000
	.align		4
        /*0004*/ 	.word	0xffffffff
	.align		4
        /*0008*/ 	.word	0x00000000
	.align		4
        /*000c*/ 	.word	0xfffffffe
	.align		4
        /*0010*/ 	.word	0x00000000
	.align		4
        /*0014*/ 	.word	0xfffffffd
	.align		4
        /*0018*/ 	.word	0x00000000
	.align		4
        /*001c*/ 	.word	0xfffffffc


//--------------------- .nv.constant4             --------------------------
	.section	.nv.constant4,"a",@progbits
	.align	8
	.align		8
.nv.constant4:
        /*0000*/ 	.dword	r


//--------------------- .text._Z8somecudaiPf      --------------------------
	.section	.text._Z8somecudaiPf,"ax",@progbits
	.align	128
        .global         _Z8somecudaiPf
        .type           _Z8somecudaiPf,@function
        .size           _Z8somecudaiPf,(.L_x_2 - _Z8somecudaiPf)
        .other          _Z8somecudaiPf,@"STO_CUDA_ENTRY STV_DEFAULT"
_Z8somecudaiPf:
.text._Z8somecudaiPf:
[----:B------:R-:W-:Y:S01]  /*0000*/  LDC R1, c[0x0][0x37c] ;  /* 0x0000df00ff017b82 */ /* 0x000fe20000000800 */
[----:B------:R-:W0:Y:S01]  /*0010*/  S2R R0, SR_CTAID.X ;  /* 0x0000000000007919 */ /* 0x000e220000002500 */
[----:B------:R-:W0:Y:S01]  /*0020*/  LDCU UR4, c[0x0][0x360] ;  /* 0x00006c00ff0477ac */ /* 0x000e220008000800 */
[----:B------:R-:W0:Y:S01]  /*0030*/  S2R R3, SR_TID.X ;  /* 0x0000000000037919 */ /* 0x000e220000002100 */
[----:B------:R-:W1:Y:S01]  /*0040*/  LDCU UR8, c[0x0][0x380] ;  /* 0x00007000ff0877ac */ /* 0x000e620008000800 */
[----:B0-----:R-:W-:-:S05]  /*0050*/  IMAD R0, R0, UR4, R3 ;  /* 0x0000000400007c24 */ /* 0x001fca000f8e0203 */
[----:B-1----:R-:W-:-:S13]  /*0060*/  ISETP.GE.AND P0, PT, R0, UR8, PT ;  /* 0x0000000800007c0c */ /* 0x002fda000bf06270 */
[----:B------:R-:W-:Y:S05]  /*0070*/  @P0 EXIT ;  /* 0x000000000000094d */ /* 0x000fea0003800000 */
[----:B------:R-:W0:Y:S01]  /*0080*/  LDC.64 R4, c[0x0][0x388] ;  /* 0x0000e200ff047b82 */ /* 0x000e220000000a00 */
[----:B------:R-:W1:Y:S01]  /*0090*/  LDCU UR5, c[0x0][0x370] ;  /* 0x00006e00ff0577ac */ /* 0x000e620008000800 */
[----:B------:R-:W2:Y:S01]  /*00a0*/  LDCU.64 UR6, c[0x0][0x358] ;  /* 0x00006b00ff0677ac */ /* 0x000ea20008000a00 */
[----:B-1----:R-:W-:-:S12]  /*00b0*/  UIMAD UR4, UR4, UR5, URZ ;  /* 0x00000005040472a4 */ /* 0x002fd8000f8e02ff */
.L_x_0:
[----:B01----:R-:W-:-:S05]  /*00c0*/  IMAD.WIDE R2, R0, 0x4, R4 ;  /* 0x0000000400027825 */ /* 0x003fca00078e0204 */
[----:B--2---:R-:W2:Y:S01]  /*00d0*/  LDG.E R6, desc[UR6][R2.64] ;  /* 0x0000000602067981 */ /* 0x004ea2000c1e1900 */
[----:B------:R-:W-:-:S04]  /*00e0*/  IADD3 R0, PT, PT, R0, UR4, RZ ;  /* 0x0000000400007c10 */ /* 0x000fc8000fffe0ff */
[----:B------:R-:W-:Y:S01]  /*00f0*/  ISETP.GE.AND P0, PT, R0, UR8, PT ;  /* 0x0000000800007c0c */ /* 0x000fe2000bf06270 */
[----:B--2---:R-:W-:-:S05]  /*0100*/  FMUL R7, R6, R6 ;  /* 0x0000000606077220 */ /* 0x004fca0000400000 */
[----:B------:R1:W-:Y:S07]  /*0110*/  STG.E desc[UR6][R2.64], R7 ;  /* 0x0000000702007986 */ /* 0x0003ee000c101906 */
[----:B------:R-:W-:Y:S05]  /*0120*/  @!P0 BRA `(.L_x_0) ;  /* 0xfffffffc00e48947 */ /* 0x000fea000383ffff */
[----:B------:R-:W-:Y:S05]  /*0130*/  EXIT ;  /* 0x000000000000794d */ /* 0x000fea0003800000 */
.L_x_1:
[----:B------:R-:W-:-:S00]  /*0140*/  BRA `(.L_x_1) ;  /* 0xfffffffc00fc7947 */ /* 0x000fc0000383ffff */
[----:B------:R-:W-:-:S00]  /*0150*/  NOP ;  /* 0x0000000000007918 */ /* 0x000fc00000000000 */
        /* <DEDUP_REMOVED lines=10> */
.L_x_2:


//--------------------- .nv.shared.reserved.0     --------------------------
	.section	.nv.shared.reserved.0,"aw",@nobits
	.weak		__nv_reservedSMEM_offset_0_alias
	.size		__nv_reservedSMEM_offset_0_alias, 0, 64
	.other		__nv_reservedSMEM_offset_0_alias,@"STO_CUDA_RESERVED_SHARED STV_DEFAULT"
__nv_reservedSMEM_offset_0_alias:
	.zero		0
	.zero		64


//--------------------- .nv.global                --------------------------
	.section	.nv.global,"aw",@nobits
	.align	4
.nv.global:
	.type		r,@object
	.size		r,(.L_0 - r)
r:
	.zero		4
.L_0:


//--------------------- .nv.constant0._Z8somecudaiPf --------------------------
	.section	.nv.constant0._Z8somecudaiPf,"a",@progbits
	.sectionflags	@""
	.align	4
.nv.constant0._Z8somecudaiPf:
	.zero		912


//--------------------- SYMBOLS --------------------------

	.type		.nv.reservedSmem.offset0,@object
	.size		.nv.reservedSmem.offset0,0x4
